//
// Generated by NVIDIA NVVM Compiler
//
// Compiler Build ID: CL-36424714
// Cuda compilation tools, release 13.0, V13.0.88
// Based on NVVM 20.0.0
//

.version 9.0
.target sm_100
.address_size 64

	// .globl	_Z10vector_mulPfS_S_i

.visible .entry _Z10vector_mulPfS_S_i(
	.param .u64 .ptr .align 1 _Z10vector_mulPfS_S_i_param_0,
	.param .u64 .ptr .align 1 _Z10vector_mulPfS_S_i_param_1,
	.param .u64 .ptr .align 1 _Z10vector_mulPfS_S_i_param_2,
	.param .u32 _Z10vector_mulPfS_S_i_param_3
)
{
	.reg .pred 	%p<2>;
	.reg .b32 	%r<6>;
	.reg .b32 	%f<4>;
	.reg .b64 	%rd<11>;

	ld.param.u64 	%rd1, [_Z10vector_mulPfS_S_i_param_0];
	ld.param.u64 	%rd2, [_Z10vector_mulPfS_S_i_param_1];
	ld.param.u64 	%rd3, [_Z10vector_mulPfS_S_i_param_2];
	ld.param.u32 	%r2, [_Z10vector_mulPfS_S_i_param_3];
	mov.u32 	%r3, %ctaid.x;
	mov.u32 	%r4, %ntid.x;
	mov.u32 	%r5, %tid.x;
	mad.lo.s32 	%r1, %r3, %r4, %r5;
	setp.ge.s32 	%p1, %r1, %r2;
	@%p1 bra 	$L__BB0_2;
	cvta.to.global.u64 	%rd4, %rd1;
	cvta.to.global.u64 	%rd5, %rd2;
	cvta.to.global.u64 	%rd6, %rd3;
	mul.wide.s32 	%rd7, %r1, 4;
	add.s64 	%rd8, %rd4, %rd7;
	ld.global.f32 	%f1, [%rd8];
	add.s64 	%rd9, %rd5, %rd7;
	ld.global.f32 	%f2, [%rd9];
	mul.f32 	%f3, %f1, %f2;
	add.s64 	%rd10, %rd6, %rd7;
	st.global.f32 	[%rd10], %f3;
$L__BB0_2:
	ret;

}


// ===== COMPILED SASS (sm_100) =====

	.target	sm_100

	.elftype	@"ET_EXEC"


//--------------------- .note.nv.tkinfo           --------------------------
	.section	.note.nv.tkinfo,"",@"SHT_NOTE"
	.sectionflags	@"SHF_NOTE_NV_TKINFO"
	.tkinfo
        /*0018*/ 	.word	0x00000002
        /*0030*/ 	.string	""
        /*0030*/ 	.string	"ptxas"
        /*0030*/ 	.string	"Cuda compilation tools, release 13.0, V13.0.88"
        /*0030*/ 	.string	"Build cuda_13.0.r13.0/compiler.36424714_0"
        /*0030*/ 	.string	"-arch sm_100 -m 64 "



//--------------------- .note.nv.cuinfo           --------------------------
	.section	.note.nv.cuinfo,"",@"SHT_NOTE"
	.sectionflags	@"SHF_NOTE_NV_CUINFO"
        /*0018*/ 	.short	0x0002
        /*001a*/ 	.short	0x0064
        /*001c*/ 	.short	0x0082
	.zero		2


//--------------------- .nv.info                  --------------------------
	.section	.nv.info,"",@"SHT_CUDA_INFO"
	.align	4


	//----- nvinfo : EIATTR_REGCOUNT
	.align		4
        /*0000*/ 	.byte	0x04, 0x2f
        /*0002*/ 	.short	(.L_1 - .L_0)
	.align		4
.L_0:
        /*0004*/ 	.word	index@(_Z10vector_mulPfS_S_i)
        /*0008*/ 	.word	0x0000000c


	//----- nvinfo : EIATTR_FRAME_SIZE
	.align		4
.L_1:
        /*000c*/ 	.byte	0x04, 0x11
        /*000e*/ 	.short	(.L_3 - .L_2)
	.align		4
.L_2:
        /*0010*/ 	.word	index@(_Z10vector_mulPfS_S_i)
        /*0014*/ 	.word	0x00000000


	//----- nvinfo : EIATTR_MIN_STACK_SIZE
	.align		4
.L_3:
        /*0018*/ 	.byte	0x04, 0x12
        /*001a*/ 	.short	(.L_5 - .L_4)
	.align		4
.L_4:
        /*001c*/ 	.word	index@(_Z10vector_mulPfS_S_i)
        /*0020*/ 	.word	0x00000000
.L_5:


//--------------------- .nv.compat                --------------------------
	.section	.nv.compat,"",@"SHT_CUDA_COMPAT_INFO"
	.align	4
        /*0000*/ 	.byte	0x02, 0x09, 0x00, 0x00, 0x02, 0x02, 0x01, 0x00, 0x02, 0x05, 0x05, 0x00, 0x03, 0x07, 0x01, 0x01
        /*0010*/ 	.byte	0x02, 0x03, 0x00, 0x00, 0x02, 0x06, 0x01, 0x00, 0x04, 0x0b, 0x08, 0x00, 0x09, 0x00, 0x00, 0x00
        /*0020*/ 	.byte	0x00, 0x00, 0x00, 0x00


//--------------------- .nv.info._Z10vector_mulPfS_S_i --------------------------
	.section	.nv.info._Z10vector_mulPfS_S_i,"",@"SHT_CUDA_INFO"
	.sectionflags	@""
	.align	4


	//----- nvinfo : EIATTR_CUDA_API_VERSION
	.align		4
        /*0000*/ 	.byte	0x04, 0x37
        /*0002*/ 	.short	(.L_7 - .L_6)
.L_6:
        /*0004*/ 	.word	0x00000082


	//----- nvinfo : EIATTR_KPARAM_INFO
	.align		4
.L_7:
        /*0008*/ 	.byte	0x04, 0x17
        /*000a*/ 	.short	(.L_9 - .L_8)
.L_8:
        /*000c*/ 	.word	0x00000000
        /*0010*/ 	.short	0x0003
        /*0012*/ 	.short	0x0018
        /*0014*/ 	.byte	0x00, 0xf0, 0x11, 0x00


	//----- nvinfo : EIATTR_KPARAM_INFO
	.align		4
.L_9:
        /*0018*/ 	.byte	0x04, 0x17
        /*001a*/ 	.short	(.L_11 - .L_10)
.L_10:
        /*001c*/ 	.word	0x00000000
        /*0020*/ 	.short	0x0002
        /*0022*/ 	.short	0x0010
        /*0024*/ 	.byte	0x00, 0xf5, 0x21, 0x00


	//----- nvinfo : EIATTR_KPARAM_INFO
	.align		4
.L_11:
        /*0028*/ 	.byte	0x04, 0x17
        /*002a*/ 	.short	(.L_13 - .L_12)
.L_12:
        /*002c*/ 	.word	0x00000000
        /*0030*/ 	.short	0x0001
        /*0032*/ 	.short	0x0008
        /*0034*/ 	.byte	0x00, 0xf5, 0x21, 0x00


	//----- nvinfo : EIATTR_KPARAM_INFO
	.align		4
.L_13:
        /*0038*/ 	.byte	0x04, 0x17
        /*003a*/ 	.short	(.L_15 - .L_14)
.L_14:
        /*003c*/ 	.word	0x00000000
        /*0040*/ 	.short	0x0000
        /*0042*/ 	.short	0x0000
        /*0044*/ 	.byte	0x00, 0xf5, 0x21, 0x00


	//----- nvinfo : EIATTR_SPARSE_MMA_MASK
	.align		4
.L_15:
        /*0048*/ 	.byte	0x03, 0x50
        /*004a*/ 	.short	0x0000


	//----- nvinfo : EIATTR_MAXREG_COUNT
	.align		4
        /*004c*/ 	.byte	0x03, 0x1b
        /*004e*/ 	.short	0x00ff


	//----- nvinfo : EIATTR_MERCURY_ISA_VERSION
	.align		4
        /*0050*/ 	.byte	0x03, 0x5f
        /*0052*/ 	.short	0x0101


	//----- nvinfo : EIATTR_VRC_CTA_INIT_COUNT
	.align		4
        /*0054*/ 	.byte	0x02, 0x4a
	.zero		1
	.zero		1


	//----- nvinfo : EIATTR_EXIT_INSTR_OFFSETS
	.align		4
        /*0058*/ 	.byte	0x04, 0x1c
        /*005a*/ 	.short	(.L_17 - .L_16)


	//   ....[0]....
.L_16:
        /*005c*/ 	.word	0x00000070


	//   ....[1]....
        /*0060*/ 	.word	0x00000130


	//----- nvinfo : EIATTR_CBANK_PARAM_SIZE
	.align		4
.L_17:
        /*0064*/ 	.byte	0x03, 0x19
        /*0066*/ 	.short	0x001c


	//----- nvinfo : EIATTR_PARAM_CBANK
	.align		4
        /*0068*/ 	.byte	0x04, 0x0a
        /*006a*/ 	.short	(.L_19 - .L_18)
	.align		4
.L_18:
        /*006c*/ 	.word	index@(.nv.constant0._Z10vector_mulPfS_S_i)
        /*0070*/ 	.short	0x0380
        /*0072*/ 	.short	0x001c


	//----- nvinfo : EIATTR_SW_WAR
	.align		4
.L_19:
        /*0074*/ 	.byte	0x04, 0x36
        /*0076*/ 	.short	(.L_21 - .L_20)
.L_20:
        /*0078*/ 	.word	0x00000008
.L_21:


//--------------------- .nv.callgraph             --------------------------
	.section	.nv.callgraph,"",@"SHT_CUDA_CALLGRAPH"
	.align	4
	.sectionentsize	8
	.align		4
        /*0000*/ 	.word	0x00000000
	.align		4
        /*0004*/ 	.word	0xffffffff
	.align		4
        /*0008*/ 	.word	0x00000000
	.align		4
        /*000c*/ 	.word	0xfffffffe
	.align		4
        /*0010*/ 	.word	0x00000000
	.align		4
        /*0014*/ 	.word	0xfffffffd
	.align		4
        /*0018*/ 	.word	0x00000000
	.align		4
        /*001c*/ 	.word	0xfffffffc


//--------------------- .text._Z10vector_mulPfS_S_i --------------------------
	.section	.text._Z10vector_mulPfS_S_i,"ax",@progbits
	.align	128
        .global         _Z10vector_mulPfS_S_i
        .type           _Z10vector_mulPfS_S_i,@function
        .size           _Z10vector_mulPfS_S_i,(.L_x_1 - _Z10vector_mulPfS_S_i)
        .other          _Z10vector_mulPfS_S_i,@"STO_CUDA_ENTRY STV_DEFAULT"
_Z10vector_mulPfS_S_i:
.text._Z10vector_mulPfS_S_i:
[----:B------:R-:W-:Y:S01]  /*0000*/  LDC R1, c[0x0][0x37c] ;  /* 0x0000df00ff017b82 */ /* 0x000fe20000000800 */
[----:B------:R-:W0:Y:S07]  /*0010*/  S2R R0, SR_TID.X ;  /* 0x0000000000007919 */ /* 0x000e2e0000002100 */
[----:B------:R-:W0:Y:S01]  /*0020*/  S2UR UR4, SR_CTAID.X ;  /* 0x00000000000479c3 */ /* 0x000e220000002500 */
[----:B------:R-:W1:Y:S07]  /*0030*/  LDCU UR5, c[0x0][0x398] ;  /* 0x00007300ff0577ac */ /* 0x000e6e0008000800 */
[----:B------:R-:W0:Y:S02]  /*0040*/  LDC R9, c[0x0][0x360] ;  /* 0x0000d800ff097b82 */ /* 0x000e240000000800 */
[----:B0-----:R-:W-:-:S05]  /*0050*/  IMAD R9, R9, UR4, R0 ;  /* 0x0000000409097c24 */ /* 0x001fca000f8e0200 */
[----:B-1----:R-:W-:-:S13]  /*0060*/  ISETP.GE.AND P0, PT, R9, UR5, PT ;  /* 0x0000000509007c0c */ /* 0x002fda000bf06270 */
[----:B------:R-:W-:Y:S05]  /*0070*/  @P0 EXIT ;  /* 0x000000000000094d */ /* 0x000fea0003800000 */
[----:B------:R-:W0:Y:S01]  /*0080*/  LDC.64 R2, c[0x0][0x380] ;  /* 0x0000e000ff027b82 */ /* 0x000e220000000a00 */
[----:B------:R-:W1:Y:S07]  /*0090*/  LDCU.64 UR4, c[0x0][0x358] ;  /* 0x00006b00ff0477ac */ /* 0x000e6e0008000a00 */
[----:B------:R-:W2:Y:S08]  /*00a0*/  LDC.64 R4, c[0x0][0x388] ;  /* 0x0000e200ff047b82 */ /* 0x000eb00000000a00 */
[----:B------:R-:W3:Y:S01]  /*00b0*/  LDC.64 R6, c[0x0][0x390] ;  /* 0x0000e400ff067b82 */ /* 0x000ee20000000a00 */
[----:B0-----:R-:W-:-:S06]  /*00c0*/  IMAD.WIDE R2, R9, 0x4, R2 ;  /* 0x0000000409027825 */ /* 0x001fcc00078e0202 */
[----:B-1----:R-:W4:Y:S01]  /*00d0*/  LDG.E R2, desc[UR4][R2.64] ;  /* 0x0000000402027981 */ /* 0x002f22000c1e1900 */
[----:B--2---:R-:W-:-:S06]  /*00e0*/  IMAD.WIDE R4, R9, 0x4, R4 ;  /* 0x0000000409047825 */ /* 0x004fcc00078e0204 */
[----:B------:R-:W4:Y:S01]  /*00f0*/  LDG.E R5, desc[UR4][R4.64] ;  /* 0x0000000404057981 */ /* 0x000f22000c1e1900 */
[----:B---3--:R-:W-:-:S04]  /*0100*/  IMAD.WIDE R6, R9, 0x4, R6 ;  /* 0x0000000409067825 */ /* 0x008fc800078e0206 */
[----:B----4-:R-:W-:-:S05]  /*0110*/  FMUL R9, R2, R5 ;  /* 0x0000000502097220 */ /* 0x010fca0000400000 */
[----:B------:R-:W-:Y:S01]  /*0120*/  STG.E desc[UR4][R6.64], R9 ;  /* 0x0000000906007986 */ /* 0x000fe2000c101904 */
[----:B------:R-:W-:Y:S05]  /*0130*/  EXIT ;  /* 0x000000000000794d */ /* 0x000fea0003800000 */
.L_x_0:
[----:B------:R-:W-:-:S00]  /*0140*/  BRA `(.L_x_0) ;  /* 0xfffffffc00fc7947 */ /* 0x000fc0000383ffff */
[----:B------:R-:W-:-:S00]  /*0150*/  NOP ;  /* 0x0000000000007918 */ /* 0x000fc00000000000 */
        /* <DEDUP_REMOVED lines=10> */
.L_x_1:


//--------------------- .nv.shared.reserved.0     --------------------------
	.section	.nv.shared.reserved.0,"aw",@nobits
	.weak		__nv_reservedSMEM_offset_0_alias
	.size		__nv_reservedSMEM_offset_0_alias, 0, 64
	.other		__nv_reservedSMEM_offset_0_alias,@"STO_CUDA_RESERVED_SHARED STV_DEFAULT"
__nv_reservedSMEM_offset_0_alias:
	.zero		0
	.zero		64


//--------------------- .nv.constant0._Z10vector_mulPfS_S_i --------------------------
	.section	.nv.constant0._Z10vector_mulPfS_S_i,"a",@progbits
	.sectionflags	@""
	.align	4
.nv.constant0._Z10vector_mulPfS_S_i:
	.zero		924


//--------------------- SYMBOLS --------------------------

	.type		.nv.reservedSmem.offset0,@object
	.size		.nv.reservedSmem.offset0,0x4
